	.headerflags	@"EF_CUDA_TEXMODE_UNIFIED EF_CUDA_64BIT_ADDRESS EF_CUDA_ACCELERATORS EF_CUDA_SM90 EF_CUDA_VIRTUAL_SM(EF_CUDA_SM90)"
	.elftype	@"ET_EXEC"


//--------------------- .nv.info                  --------------------------
	.section	.nv.info,"",@"SHT_CUDA_INFO"
	.align	4


	//----- nvinfo : EIATTR_REGCOUNT
	.align		4
        /*0000*/ 	.byte	0x04, 0x2f
        /*0002*/ 	.short	(.L_3 - .L_2)
	.align		4
.L_2:
        /*0004*/ 	.word	index@(triton_poi_fused__native_batch_norm_legit_no_training_relu_9)
        /*0008*/ 	.word	0x00000011


	//----- nvinfo : EIATTR_MIN_STACK_SIZE
	.align		4
.L_3:
        /*000c*/ 	.byte	0x04, 0x12
        /*000e*/ 	.short	(.L_5 - .L_4)
	.align		4
.L_4:
        /*0010*/ 	.word	index@(triton_poi_fused__native_batch_norm_legit_no_training_relu_9)
        /*0014*/ 	.word	0x00000000


	//----- nvinfo : EIATTR_FRAME_SIZE
	.align		4
.L_5:
        /*0018*/ 	.byte	0x04, 0x11
        /*001a*/ 	.short	(.L_7 - .L_6)
	.align		4
.L_6:
        /*001c*/ 	.word	index@(triton_poi_fused__native_batch_norm_legit_no_training_relu_9)
        /*0020*/ 	.word	0x00000000


	//----- nvinfo : EIATTR_MIN_STACK_SIZE
	.align		4
.L_7:
        /*0024*/ 	.byte	0x04, 0x12
        /*0026*/ 	.short	(.L_9 - .L_8)
	.align		4
.L_8:
        /*0028*/ 	.word	index@(triton_poi_fused__native_batch_norm_legit_no_training_relu_9)
        /*002c*/ 	.word	0x00000000
.L_9:


//--------------------- .nv.info.triton_poi_fused__native_batch_norm_legit_no_training_relu_9 --------------------------
	.section	.nv.info.triton_poi_fused__native_batch_norm_legit_no_training_relu_9,"",@"SHT_CUDA_INFO"
	.sectionflags	@""
	.align	4


	//----- nvinfo : EIATTR_CUDA_API_VERSION
	.align		4
        /*0000*/ 	.byte	0x04, 0x37
        /*0002*/ 	.short	(.L_11 - .L_10)
.L_10:
        /*0004*/ 	.word	0x0000007c


	//----- nvinfo : EIATTR_KPARAM_INFO
	.align		4
.L_11:
        /*0008*/ 	.byte	0x04, 0x17
        /*000a*/ 	.short	(.L_13 - .L_12)
.L_12:
        /*000c*/ 	.word	0x00000000
        /*0010*/ 	.short	0x0006
        /*0012*/ 	.short	0x0030
        /*0014*/ 	.byte	0x00, 0xf0, 0x11, 0x00


	//----- nvinfo : EIATTR_KPARAM_INFO
	.align		4
.L_13:
        /*0018*/ 	.byte	0x04, 0x17
        /*001a*/ 	.short	(.L_15 - .L_14)
.L_14:
        /*001c*/ 	.word	0x00000000
        /*0020*/ 	.short	0x0005
        /*0022*/ 	.short	0x0028
        /*0024*/ 	.byte	0x00, 0xf4, 0x21, 0x00


	//----- nvinfo : EIATTR_KPARAM_INFO
	.align		4
.L_15:
        /*0028*/ 	.byte	0x04, 0x17
        /*002a*/ 	.short	(.L_17 - .L_16)
.L_16:
        /*002c*/ 	.word	0x00000000
        /*0030*/ 	.short	0x0004
        /*0032*/ 	.short	0x0020
        /*0034*/ 	.byte	0x00, 0xf4, 0x21, 0x00


	//----- nvinfo : EIATTR_KPARAM_INFO
	.align		4
.L_17:
        /*0038*/ 	.byte	0x04, 0x17
        /*003a*/ 	.short	(.L_19 - .L_18)
.L_18:
        /*003c*/ 	.word	0x00000000
        /*0040*/ 	.short	0x0003
        /*0042*/ 	.short	0x0018
        /*0044*/ 	.byte	0x00, 0xf4, 0x21, 0x00


	//----- nvinfo : EIATTR_KPARAM_INFO
	.align		4
.L_19:
        /*0048*/ 	.byte	0x04, 0x17
        /*004a*/ 	.short	(.L_21 - .L_20)
.L_20:
        /*004c*/ 	.word	0x00000000
        /*0050*/ 	.short	0x0002
        /*0052*/ 	.short	0x0010
        /*0054*/ 	.byte	0x00, 0xf4, 0x21, 0x00


	//----- nvinfo : EIATTR_KPARAM_INFO
	.align		4
.L_21:
        /*0058*/ 	.byte	0x04, 0x17
        /*005a*/ 	.short	(.L_23 - .L_22)
.L_22:
        /*005c*/ 	.word	0x00000000
        /*0060*/ 	.short	0x0001
        /*0062*/ 	.short	0x0008
        /*0064*/ 	.byte	0x00, 0xf4, 0x21, 0x00


	//----- nvinfo : EIATTR_KPARAM_INFO
	.align		4
.L_23:
        /*0068*/ 	.byte	0x04, 0x17
        /*006a*/ 	.short	(.L_25 - .L_24)
.L_24:
        /*006c*/ 	.word	0x00000000
        /*0070*/ 	.short	0x0000
        /*0072*/ 	.short	0x0000
        /*0074*/ 	.byte	0x00, 0xf4, 0x21, 0x00


	//----- nvinfo : EIATTR_SPARSE_MMA_MASK
	.align		4
.L_25:
        /*0078*/ 	.byte	0x03, 0x50
        /*007a*/ 	.short	0x0000


	//----- nvinfo : EIATTR_MAXREG_COUNT
	.align		4
        /*007c*/ 	.byte	0x03, 0x1b
        /*007e*/ 	.short	0x00ff


	//----- nvinfo : EIATTR_EXIT_INSTR_OFFSETS
	.align		4
        /*0080*/ 	.byte	0x04, 0x1c
        /*0082*/ 	.short	(.L_27 - .L_26)


	//   ....[0]....
.L_26:
        /*0084*/ 	.word	0x00000360


	//----- nvinfo : EIATTR_REQNTID
	.align		4
.L_27:
        /*0088*/ 	.byte	0x04, 0x10
        /*008a*/ 	.short	(.L_29 - .L_28)
.L_28:
        /*008c*/ 	.word	0x00000100
        /*0090*/ 	.word	0x00000001
        /*0094*/ 	.word	0x00000001


	//----- nvinfo : EIATTR_CBANK_PARAM_SIZE
	.align		4
.L_29:
        /*0098*/ 	.byte	0x03, 0x19
        /*009a*/ 	.short	0x0034


	//----- nvinfo : EIATTR_PARAM_CBANK
	.align		4
        /*009c*/ 	.byte	0x04, 0x0a
        /*009e*/ 	.short	(.L_31 - .L_30)
	.align		4
.L_30:
        /*00a0*/ 	.word	index@(.nv.constant0.triton_poi_fused__native_batch_norm_legit_no_training_relu_9)
        /*00a4*/ 	.short	0x0210
        /*00a6*/ 	.short	0x0034


	//----- nvinfo : EIATTR_SW_WAR
	.align		4
.L_31:
        /*00a8*/ 	.byte	0x04, 0x36
        /*00aa*/ 	.short	(.L_33 - .L_32)
.L_32:
        /*00ac*/ 	.word	0x00000008
.L_33:


//--------------------- .nv.callgraph             --------------------------
	.section	.nv.callgraph,"",@"SHT_CUDA_CALLGRAPH"
	.align	4
	.sectionentsize	8
	.align		4
        /*0000*/ 	.word	0x00000000
	.align		4
        /*0004*/ 	.word	0xffffffff
	.align		4
        /*0008*/ 	.word	0x00000000
	.align		4
        /*000c*/ 	.word	0xfffffffe
	.align		4
        /*0010*/ 	.word	0x00000000
	.align		4
        /*0014*/ 	.word	0xfffffffd
	.align		4
        /*0018*/ 	.word	0x00000000
	.align		4
        /*001c*/ 	.word	0xfffffffc


//--------------------- .nv.constant4             --------------------------
	.section	.nv.constant4,"a",@progbits
	.align	8
	.align		8
.nv.constant4:
        /*0000*/ 	.dword	_$_str
	.align		8
        /*0008*/ 	.dword	_$_str_$_2


//--------------------- .text.triton_poi_fused__native_batch_norm_legit_no_training_relu_9 --------------------------
	.section	.text.triton_poi_fused__native_batch_norm_legit_no_training_relu_9,"ax",@progbits
	.align	128
        .global         triton_poi_fused__native_batch_norm_legit_no_training_relu_9
        .type           triton_poi_fused__native_batch_norm_legit_no_training_relu_9,@function
        .size           triton_poi_fused__native_batch_norm_legit_no_training_relu_9,(.L_x_1 - triton_poi_fused__native_batch_norm_legit_no_training_relu_9)
        .other          triton_poi_fused__native_batch_norm_legit_no_training_relu_9,@"STO_CUDA_ENTRY STV_DEFAULT"
triton_poi_fused__native_batch_norm_legit_no_training_relu_9:
.text.triton_poi_fused__native_batch_norm_legit_no_training_relu_9:
[----:B------:R-:W-:Y:S01]  /*0000*/  LDC R1, c[0x0][0x28] ;  /* 0x00000a00ff017b82 */ /* 0x000fe20000000800 */
[----:B------:R-:W1:Y:S07]  /*0010*/  S2R R0, SR_TID.X ;  /* 0x0000000000007919 */ /* 0x000e6e0000002100 */
[----:B------:R-:W2:Y:S01]  /*0020*/  LDC.64 R6, c[0x0][0x220] ;  /* 0x00008800ff067b82 */ /* 0x000ea20000000a00 */
[----:B------:R-:W-:Y:S01]  /*0030*/  ULDC.64 UR4, c[0x0][0x208] ;  /* 0x0000820000047ab9 */ /* 0x000fe20000000a00 */
[----:B------:R-:W3:Y:S06]  /*0040*/  S2R R5, SR_CTAID.X ;  /* 0x0000000000057919 */ /* 0x000eec0000002500 */
[----:B------:R-:W4:Y:S08]  /*0050*/  LDC.64 R8, c[0x0][0x228] ;  /* 0x00008a00ff087b82 */ /* 0x000f300000000a00 */
[----:B------:R-:W5:Y:S01]  /*0060*/  LDC.64 R10, c[0x0][0x230] ;  /* 0x00008c00ff0a7b82 */ /* 0x000f620000000a00 */
[----:B-1----:R-:W-:-:S02]  /*0070*/  SHF.L.U32 R0, R0, 0x1, RZ ;  /* 0x0000000100007819 */ /* 0x002fc400000006ff */
[----:B---3--:R-:W-:Y:S02]  /*0080*/  SHF.R.S32.HI R3, RZ, 0x16, R5 ;  /* 0x00000016ff037819 */ /* 0x008fe40000011405 */
[----:B------:R-:W-:Y:S02]  /*0090*/  LOP3.LUT R0, R0, 0x1fe, RZ, 0xc0, !PT ;  /* 0x000001fe00007812 */ /* 0x000fe400078ec0ff */
[----:B------:R-:W-:Y:S02]  /*00a0*/  SGXT R3, R3, 0x1 ;  /* 0x000000010303781a */ /* 0x000fe40000000200 */
[----:B------:R-:W-:Y:S02]  /*00b0*/  LEA R0, R5, R0, 0x9 ;  /* 0x0000000005007211 */ /* 0x000fe400078e48ff */
[----:B------:R-:W1:Y:S02]  /*00c0*/  LDC.64 R4, c[0x0][0x218] ;  /* 0x00008600ff047b82 */ /* 0x000e640000000a00 */
[----:B------:R-:W-:-:S04]  /*00d0*/  LEA.HI R3, R3, R0, RZ, 0x6 ;  /* 0x0000000003037211 */ /* 0x000fc800078f30ff */
[--C-:B------:R-:W-:Y:S02]  /*00e0*/  SHF.R.S32.HI R2, RZ, 0x6, R3.reuse ;  /* 0x00000006ff027819 */ /* 0x100fe40000011403 */
[----:B------:R-:W-:-:S04]  /*00f0*/  SHF.R.S32.HI R3, RZ, 0x1f, R3 ;  /* 0x0000001fff037819 */ /* 0x000fc80000011403 */
[----:B------:R-:W-:-:S04]  /*0100*/  LEA.HI R3, R3, R2, RZ, 0xa ;  /* 0x0000000203037211 */ /* 0x000fc800078f50ff */
[----:B------:R-:W-:-:S04]  /*0110*/  LOP3.LUT R3, R3, 0xfffffc00, RZ, 0xc0, !PT ;  /* 0xfffffc0003037812 */ /* 0x000fc800078ec0ff */
[----:B------:R-:W-:Y:S02]  /*0120*/  IADD3 R13, R2, -R3, RZ ;  /* 0x80000003020d7210 */ /* 0x000fe40007ffe0ff */
[----:B------:R-:W3:Y:S03]  /*0130*/  LDC.64 R2, c[0x0][0x210] ;  /* 0x00008400ff027b82 */ /* 0x000ee60000000a00 */
[----:B--2---:R-:W-:-:S06]  /*0140*/  IMAD.WIDE R6, R13, 0x4, R6 ;  /* 0x000000040d067825 */ /* 0x004fcc00078e0206 */
[----:B------:R-:W2:Y:S01]  /*0150*/  LDG.E.EL R6, desc[UR4][R6.64] ;  /* 0x0000000406067981 */ /* 0x000ea2000c2e1900 */
[----:B-1----:R-:W-:-:S05]  /*0160*/  IMAD.WIDE R4, R13, 0x4, R4 ;  /* 0x000000040d047825 */ /* 0x002fca00078e0204 */
[----:B------:R1:W2:Y:S01]  /*0170*/  LDG.E.EL R12, desc[UR4][R4.64] ;  /* 0x00000004040c7981 */ /* 0x0002a2000c2e1900 */
[----:B---3--:R-:W-:Y:S01]  /*0180*/  IMAD.WIDE R2, R0, 0x4, R2 ;  /* 0x0000000400027825 */ /* 0x008fe200078e0202 */
[----:B------:R-:W-:Y:S01]  /*0190*/  HFMA2.MMA R14, -RZ, RZ, 1.625, 0 ;  /* 0x3e800000ff0e7435 */ /* 0x000fe200000001ff */
[----:B-1----:R-:W1:Y:S04]  /*01a0*/  LDC.64 R4, c[0x0][0x238] ;  /* 0x00008e00ff047b82 */ /* 0x002e680000000a00 */
[----:B------:R-:W3:Y:S01]  /*01b0*/  LDG.E.64 R2, desc[UR4][R2.64] ;  /* 0x0000000402027981 */ /* 0x000ee2000c1e1b00 */
[----:B----4-:R-:W-:-:S04]  /*01c0*/  IMAD.WIDE R8, R13, 0x4, R8 ;  /* 0x000000040d087825 */ /* 0x010fc800078e0208 */
[----:B-----5:R-:W-:Y:S02]  /*01d0*/  IMAD.WIDE R10, R13, 0x4, R10 ;  /* 0x000000040d0a7825 */ /* 0x020fe400078e020a */
[----:B------:R-:W4:Y:S04]  /*01e0*/  LDG.E.EL R8, desc[UR4][R8.64] ;  /* 0x0000000408087981 */ /* 0x000f28000c2e1900 */
[----:B------:R-:W4:Y:S01]  /*01f0*/  LDG.E.EL R11, desc[UR4][R10.64] ;  /* 0x000000040a0b7981 */ /* 0x000f22000c2e1900 */
[----:B-1----:R-:W-:-:S04]  /*0200*/  IMAD.WIDE R4, R0, 0x4, R4 ;  /* 0x0000000400047825 */ /* 0x002fc800078e0204 */
[----:B--2---:R-:W-:-:S04]  /*0210*/  FADD R6, R6, 9.9999997473787516356e-06 ;  /* 0x3727c5ac06067421 */ /* 0x004fc80000000000 */
[----:B------:R-:W1:Y:S02]  /*0220*/  MUFU.SQRT R7, R6 ;  /* 0x0000000600077308 */ /* 0x000e640000002000 */
[C---:B-1----:R-:W-:Y:S02]  /*0230*/  FSETP.GT.AND P0, PT, R7.reuse, 8.50705917302346158658e+37, PT ;  /* 0x7e8000000700780b */ /* 0x042fe40003f04000 */
[----:B------:R-:W-:-:S11]  /*0240*/  FSETP.GEU.AND P1, PT, R7, 1.175494350822287508e-38, PT ;  /* 0x008000000700780b */ /* 0x000fd60003f2e000 */
[----:B------:R-:W-:-:S04]  /*0250*/  @P0 FMUL R7, R7, 0.25 ;  /* 0x3e80000007070820 */ /* 0x000fc80000400000 */
[----:B------:R-:W-:-:S06]  /*0260*/  @!P1 FMUL R7, R7, 16777216 ;  /* 0x4b80000007079820 */ /* 0x000fcc0000400000 */
[----:B------:R-:W1:Y:S01]  /*0270*/  MUFU.RCP R7, R7 ;  /* 0x0000000700077308 */ /* 0x000e620000001000 */
[----:B------:R-:W-:Y:S01]  /*0280*/  FSEL R14, R14, 1, P0 ;  /* 0x3f8000000e0e7808 */ /* 0x000fe20000000000 */
[----:B---3--:R-:W-:-:S04]  /*0290*/  FADD R2, R2, -R12 ;  /* 0x8000000c02027221 */ /* 0x008fc80000000000 */
[----:B------:R-:W-:Y:S01]  /*02a0*/  @!P1 FMUL R14, R14, 16777216 ;  /* 0x4b8000000e0e9820 */ /* 0x000fe20000400000 */
[----:B------:R-:W-:-:S03]  /*02b0*/  FADD R3, R3, -R12 ;  /* 0x8000000c03037221 */ /* 0x000fc60000000000 */
[----:B-1----:R-:W-:-:S04]  /*02c0*/  FMUL R14, R7, R14 ;  /* 0x0000000e070e7220 */ /* 0x002fc80000400000 */
[-C--:B------:R-:W-:Y:S01]  /*02d0*/  FMUL R2, R2, R14.reuse ;  /* 0x0000000e02027220 */ /* 0x080fe20000400000 */
[----:B------:R-:W-:-:S03]  /*02e0*/  FMUL R14, R3, R14 ;  /* 0x0000000e030e7220 */ /* 0x000fc60000400000 */
[C-C-:B----4-:R-:W-:Y:S01]  /*02f0*/  FFMA R2, R8.reuse, R2, R11.reuse ;  /* 0x0000000208027223 */ /* 0x150fe2000000000b */
[----:B------:R-:W-:-:S04]  /*0300*/  FFMA R14, R8, R14, R11 ;  /* 0x0000000e080e7223 */ /* 0x000fc8000000000b */
[----:B------:R-:W-:Y:S02]  /*0310*/  FSETP.GEU.AND P0, PT, R2, RZ, PT ;  /* 0x000000ff0200720b */ /* 0x000fe40003f0e000 */
[----:B------:R-:W-:Y:S02]  /*0320*/  FSETP.GEU.AND P1, PT, R14, RZ, PT ;  /* 0x000000ff0e00720b */ /* 0x000fe40003f2e000 */
[----:B------:R-:W-:Y:S02]  /*0330*/  FSEL R2, R2, RZ, P0 ;  /* 0x000000ff02027208 */ /* 0x000fe40000000000 */
[----:B------:R-:W-:-:S05]  /*0340*/  FSEL R3, R14, RZ, P1 ;  /* 0x000000ff0e037208 */ /* 0x000fca0000800000 */
[----:B------:R-:W-:Y:S01]  /*0350*/  STG.E.64 desc[UR4][R4.64], R2 ;  /* 0x0000000204007986 */ /* 0x000fe2000c101b04 */
[----:B------:R-:W-:Y:S05]  /*0360*/  EXIT ;  /* 0x000000000000794d */ /* 0x000fea0003800000 */
.L_x_0:
[----:B------:R-:W-:-:S00]  /*0370*/  BRA `(.L_x_0) ;  /* 0xfffffffc00fc7947 */ /* 0x000fc0000383ffff */
[----:B------:R-:W-:-:S00]  /*0380*/  NOP ;  /* 0x0000000000007918 */ /* 0x000fc00000000000 */
[----:B------:R-:W-:-:S00]  /*0390*/  NOP ;  /* 0x0000000000007918 */ /* 0x000fc00000000000 */
[----:B------:R-:W-:-:S00]  /*03a0*/  NOP ;  /* 0x0000000000007918 */ /* 0x000fc00000000000 */
[----:B------:R-:W-:-:S00]  /*03b0*/  NOP ;  /* 0x0000000000007918 */ /* 0x000fc00000000000 */
[----:B------:R-:W-:-:S00]  /*03c0*/  NOP ;  /* 0x0000000000007918 */ /* 0x000fc00000000000 */
[----:B------:R-:W-:-:S00]  /*03d0*/  NOP ;  /* 0x0000000000007918 */ /* 0x000fc00000000000 */
[----:B------:R-:W-:-:S00]  /*03e0*/  NOP ;  /* 0x0000000000007918 */ /* 0x000fc00000000000 */
[----:B------:R-:W-:-:S00]  /*03f0*/  NOP ;  /* 0x0000000000007918 */ /* 0x000fc00000000000 */
.L_x_1:


//--------------------- .nv.global.init           --------------------------
	.section	.nv.global.init,"aw",@progbits
.nv.global.init:
	.type		_$_str,@object
	.size		_$_str,(_$_str_$_2 - _$_str)
_$_str:
        /*0000*/ 	.byte	0x5f, 0x5f, 0x43, 0x55, 0x44, 0x41, 0x5f, 0x46, 0x54, 0x5a, 0x00
	.type		_$_str_$_2,@object
	.size		_$_str_$_2,(.L_1 - _$_str_$_2)
_$_str_$_2:
        /*000b*/ 	.byte	0x5f, 0x5f, 0x43, 0x55, 0x44, 0x41, 0x5f, 0x50, 0x52, 0x45, 0x43, 0x5f, 0x53, 0x51, 0x52, 0x54
        /*001b*/ 	.byte	0x00
.L_1:


//--------------------- .nv.constant0.triton_poi_fused__native_batch_norm_legit_no_training_relu_9 --------------------------
	.section	.nv.constant0.triton_poi_fused__native_batch_norm_legit_no_training_relu_9,"a",@progbits
	.sectionflags	@""
	.align	4
.nv.constant0.triton_poi_fused__native_batch_norm_legit_no_training_relu_9:
	.zero		580
